//
// Generated by NVIDIA NVVM Compiler
//
// Compiler Build ID: CL-36424714
// Cuda compilation tools, release 13.0, V13.0.88
// Based on NVVM 20.0.0
//

.version 9.0
.target sm_100
.address_size 64

	// .globl	_Z17interleave_kernelPKfS0_Pfi

.visible .entry _Z17interleave_kernelPKfS0_Pfi(
	.param .u64 .ptr .align 1 _Z17interleave_kernelPKfS0_Pfi_param_0,
	.param .u64 .ptr .align 1 _Z17interleave_kernelPKfS0_Pfi_param_1,
	.param .u64 .ptr .align 1 _Z17interleave_kernelPKfS0_Pfi_param_2,
	.param .u32 _Z17interleave_kernelPKfS0_Pfi_param_3
)
{
	.reg .pred 	%p<2>;
	.reg .b32 	%r<7>;
	.reg .b32 	%f<3>;
	.reg .b64 	%rd<12>;

	ld.param.u64 	%rd1, [_Z17interleave_kernelPKfS0_Pfi_param_0];
	ld.param.u64 	%rd2, [_Z17interleave_kernelPKfS0_Pfi_param_1];
	ld.param.u64 	%rd3, [_Z17interleave_kernelPKfS0_Pfi_param_2];
	ld.param.u32 	%r2, [_Z17interleave_kernelPKfS0_Pfi_param_3];
	mov.u32 	%r3, %ntid.x;
	mov.u32 	%r4, %ctaid.x;
	mov.u32 	%r5, %tid.x;
	mad.lo.s32 	%r1, %r3, %r4, %r5;
	setp.ge.u32 	%p1, %r1, %r2;
	@%p1 bra 	$L__BB0_2;
	cvta.to.global.u64 	%rd4, %rd1;
	cvta.to.global.u64 	%rd5, %rd3;
	cvta.to.global.u64 	%rd6, %rd2;
	mul.wide.u32 	%rd7, %r1, 4;
	add.s64 	%rd8, %rd4, %rd7;
	ld.global.f32 	%f1, [%rd8];
	shl.b32 	%r6, %r1, 1;
	mul.wide.u32 	%rd9, %r6, 4;
	add.s64 	%rd10, %rd5, %rd9;
	st.global.f32 	[%rd10], %f1;
	add.s64 	%rd11, %rd6, %rd7;
	ld.global.f32 	%f2, [%rd11];
	st.global.f32 	[%rd10+4], %f2;
$L__BB0_2:
	ret;

}


// ===== COMPILED SASS (sm_100) =====

	.target	sm_100

	.elftype	@"ET_EXEC"


//--------------------- .note.nv.tkinfo           --------------------------
	.section	.note.nv.tkinfo,"",@"SHT_NOTE"
	.sectionflags	@"SHF_NOTE_NV_TKINFO"
	.tkinfo
        /*0018*/ 	.word	0x00000002
        /*0030*/ 	.string	""
        /*0030*/ 	.string	"ptxas"
        /*0030*/ 	.string	"Cuda compilation tools, release 13.0, V13.0.88"
        /*0030*/ 	.string	"Build cuda_13.0.r13.0/compiler.36424714_0"
        /*0030*/ 	.string	"-arch sm_100 -m 64 "



//--------------------- .note.nv.cuinfo           --------------------------
	.section	.note.nv.cuinfo,"",@"SHT_NOTE"
	.sectionflags	@"SHF_NOTE_NV_CUINFO"
        /*0018*/ 	.short	0x0002
        /*001a*/ 	.short	0x0064
        /*001c*/ 	.short	0x0082
	.zero		2


//--------------------- .nv.info                  --------------------------
	.section	.nv.info,"",@"SHT_CUDA_INFO"
	.align	4


	//----- nvinfo : EIATTR_REGCOUNT
	.align		4
        /*0000*/ 	.byte	0x04, 0x2f
        /*0002*/ 	.short	(.L_1 - .L_0)
	.align		4
.L_0:
        /*0004*/ 	.word	index@(_Z17interleave_kernelPKfS0_Pfi)
        /*0008*/ 	.word	0x0000000e


	//----- nvinfo : EIATTR_FRAME_SIZE
	.align		4
.L_1:
        /*000c*/ 	.byte	0x04, 0x11
        /*000e*/ 	.short	(.L_3 - .L_2)
	.align		4
.L_2:
        /*0010*/ 	.word	index@(_Z17interleave_kernelPKfS0_Pfi)
        /*0014*/ 	.word	0x00000000


	//----- nvinfo : EIATTR_MIN_STACK_SIZE
	.align		4
.L_3:
        /*0018*/ 	.byte	0x04, 0x12
        /*001a*/ 	.short	(.L_5 - .L_4)
	.align		4
.L_4:
        /*001c*/ 	.word	index@(_Z17interleave_kernelPKfS0_Pfi)
        /*0020*/ 	.word	0x00000000
.L_5:


//--------------------- .nv.compat                --------------------------
	.section	.nv.compat,"",@"SHT_CUDA_COMPAT_INFO"
	.align	4
        /*0000*/ 	.byte	0x02, 0x09, 0x00, 0x00, 0x02, 0x02, 0x01, 0x00, 0x02, 0x05, 0x05, 0x00, 0x03, 0x07, 0x01, 0x01
        /*0010*/ 	.byte	0x02, 0x03, 0x00, 0x00, 0x02, 0x06, 0x01, 0x00, 0x04, 0x0b, 0x08, 0x00, 0x09, 0x00, 0x00, 0x00
        /*0020*/ 	.byte	0x00, 0x00, 0x00, 0x00


//--------------------- .nv.info._Z17interleave_kernelPKfS0_Pfi --------------------------
	.section	.nv.info._Z17interleave_kernelPKfS0_Pfi,"",@"SHT_CUDA_INFO"
	.sectionflags	@""
	.align	4


	//----- nvinfo : EIATTR_CUDA_API_VERSION
	.align		4
        /*0000*/ 	.byte	0x04, 0x37
        /*0002*/ 	.short	(.L_7 - .L_6)
.L_6:
        /*0004*/ 	.word	0x00000082


	//----- nvinfo : EIATTR_KPARAM_INFO
	.align		4
.L_7:
        /*0008*/ 	.byte	0x04, 0x17
        /*000a*/ 	.short	(.L_9 - .L_8)
.L_8:
        /*000c*/ 	.word	0x00000000
        /*0010*/ 	.short	0x0003
        /*0012*/ 	.short	0x0018
        /*0014*/ 	.byte	0x00, 0xf0, 0x11, 0x00


	//----- nvinfo : EIATTR_KPARAM_INFO
	.align		4
.L_9:
        /*0018*/ 	.byte	0x04, 0x17
        /*001a*/ 	.short	(.L_11 - .L_10)
.L_10:
        /*001c*/ 	.word	0x00000000
        /*0020*/ 	.short	0x0002
        /*0022*/ 	.short	0x0010
        /*0024*/ 	.byte	0x00, 0xf5, 0x21, 0x00


	//----- nvinfo : EIATTR_KPARAM_INFO
	.align		4
.L_11:
        /*0028*/ 	.byte	0x04, 0x17
        /*002a*/ 	.short	(.L_13 - .L_12)
.L_12:
        /*002c*/ 	.word	0x00000000
        /*0030*/ 	.short	0x0001
        /*0032*/ 	.short	0x0008
        /*0034*/ 	.byte	0x00, 0xf5, 0x21, 0x00


	//----- nvinfo : EIATTR_KPARAM_INFO
	.align		4
.L_13:
        /*0038*/ 	.byte	0x04, 0x17
        /*003a*/ 	.short	(.L_15 - .L_14)
.L_14:
        /*003c*/ 	.word	0x00000000
        /*0040*/ 	.short	0x0000
        /*0042*/ 	.short	0x0000
        /*0044*/ 	.byte	0x00, 0xf5, 0x21, 0x00


	//----- nvinfo : EIATTR_SPARSE_MMA_MASK
	.align		4
.L_15:
        /*0048*/ 	.byte	0x03, 0x50
        /*004a*/ 	.short	0x0000


	//----- nvinfo : EIATTR_MAXREG_COUNT
	.align		4
        /*004c*/ 	.byte	0x03, 0x1b
        /*004e*/ 	.short	0x00ff


	//----- nvinfo : EIATTR_MERCURY_ISA_VERSION
	.align		4
        /*0050*/ 	.byte	0x03, 0x5f
        /*0052*/ 	.short	0x0101


	//----- nvinfo : EIATTR_VRC_CTA_INIT_COUNT
	.align		4
        /*0054*/ 	.byte	0x02, 0x4a
	.zero		1
	.zero		1


	//----- nvinfo : EIATTR_EXIT_INSTR_OFFSETS
	.align		4
        /*0058*/ 	.byte	0x04, 0x1c
        /*005a*/ 	.short	(.L_17 - .L_16)


	//   ....[0]....
.L_16:
        /*005c*/ 	.word	0x00000070


	//   ....[1]....
        /*0060*/ 	.word	0x00000140


	//----- nvinfo : EIATTR_CBANK_PARAM_SIZE
	.align		4
.L_17:
        /*0064*/ 	.byte	0x03, 0x19
        /*0066*/ 	.short	0x001c


	//----- nvinfo : EIATTR_PARAM_CBANK
	.align		4
        /*0068*/ 	.byte	0x04, 0x0a
        /*006a*/ 	.short	(.L_19 - .L_18)
	.align		4
.L_18:
        /*006c*/ 	.word	index@(.nv.constant0._Z17interleave_kernelPKfS0_Pfi)
        /*0070*/ 	.short	0x0380
        /*0072*/ 	.short	0x001c


	//----- nvinfo : EIATTR_SW_WAR
	.align		4
.L_19:
        /*0074*/ 	.byte	0x04, 0x36
        /*0076*/ 	.short	(.L_21 - .L_20)
.L_20:
        /*0078*/ 	.word	0x00000008
.L_21:


//--------------------- .nv.callgraph             --------------------------
	.section	.nv.callgraph,"",@"SHT_CUDA_CALLGRAPH"
	.align	4
	.sectionentsize	8
	.align		4
        /*0000*/ 	.word	0x00000000
	.align		4
        /*0004*/ 	.word	0xffffffff
	.align		4
        /*0008*/ 	.word	0x00000000
	.align		4
        /*000c*/ 	.word	0xfffffffe
	.align		4
        /*0010*/ 	.word	0x00000000
	.align		4
        /*0014*/ 	.word	0xfffffffd
	.align		4
        /*0018*/ 	.word	0x00000000
	.align		4
        /*001c*/ 	.word	0xfffffffc


//--------------------- .text._Z17interleave_kernelPKfS0_Pfi --------------------------
	.section	.text._Z17interleave_kernelPKfS0_Pfi,"ax",@progbits
	.align	128
        .global         _Z17interleave_kernelPKfS0_Pfi
        .type           _Z17interleave_kernelPKfS0_Pfi,@function
        .size           _Z17interleave_kernelPKfS0_Pfi,(.L_x_1 - _Z17interleave_kernelPKfS0_Pfi)
        .other          _Z17interleave_kernelPKfS0_Pfi,@"STO_CUDA_ENTRY STV_DEFAULT"
_Z17interleave_kernelPKfS0_Pfi:
.text._Z17interleave_kernelPKfS0_Pfi:
[----:B------:R-:W-:Y:S01]  /*0000*/  LDC R1, c[0x0][0x37c] ;  /* 0x0000df00ff017b82 */ /* 0x000fe20000000800 */
[----:B------:R-:W0:Y:S01]  /*0010*/  S2R R9, SR_CTAID.X ;  /* 0x0000000000097919 */ /* 0x000e220000002500 */
[----:B------:R-:W0:Y:S01]  /*0020*/  LDCU UR4, c[0x0][0x360] ;  /* 0x00006c00ff0477ac */ /* 0x000e220008000800 */
[----:B------:R-:W0:Y:S01]  /*0030*/  S2R R0, SR_TID.X ;  /* 0x0000000000007919 */ /* 0x000e220000002100 */
[----:B------:R-:W1:Y:S01]  /*0040*/  LDCU UR5, c[0x0][0x398] ;  /* 0x00007300ff0577ac */ /* 0x000e620008000800 */
[----:B0-----:R-:W-:-:S05]  /*0050*/  IMAD R9, R9, UR4, R0 ;  /* 0x0000000409097c24 */ /* 0x001fca000f8e0200 */
[----:B-1----:R-:W-:-:S13]  /*0060*/  ISETP.GE.U32.AND P0, PT, R9, UR5, PT ;  /* 0x0000000509007c0c */ /* 0x002fda000bf06070 */
[----:B------:R-:W-:Y:S05]  /*0070*/  @P0 EXIT ;  /* 0x000000000000094d */ /* 0x000fea0003800000 */
[----:B------:R-:W0:Y:S01]  /*0080*/  LDC.64 R2, c[0x0][0x380] ;  /* 0x0000e000ff027b82 */ /* 0x000e220000000a00 */
[----:B------:R-:W1:Y:S07]  /*0090*/  LDCU.64 UR4, c[0x0][0x358] ;  /* 0x00006b00ff0477ac */ /* 0x000e6e0008000a00 */
[----:B------:R-:W2:Y:S08]  /*00a0*/  LDC.64 R4, c[0x0][0x390] ;  /* 0x0000e400ff047b82 */ /* 0x000eb00000000a00 */
[----:B------:R-:W3:Y:S01]  /*00b0*/  LDC.64 R6, c[0x0][0x388] ;  /* 0x0000e200ff067b82 */ /* 0x000ee20000000a00 */
[----:B0-----:R-:W-:-:S06]  /*00c0*/  IMAD.WIDE.U32 R2, R9, 0x4, R2 ;  /* 0x0000000409027825 */ /* 0x001fcc00078e0002 */
[----:B-1----:R-:W4:Y:S01]  /*00d0*/  LDG.E R3, desc[UR4][R2.64] ;  /* 0x0000000402037981 */ /* 0x002f22000c1e1900 */
[----:B------:R-:W-:-:S05]  /*00e0*/  SHF.L.U32 R11, R9, 0x1, RZ ;  /* 0x00000001090b7819 */ /* 0x000fca00000006ff */
[----:B--2---:R-:W-:-:S04]  /*00f0*/  IMAD.WIDE.U32 R4, R11, 0x4, R4 ;  /* 0x000000040b047825 */ /* 0x004fc800078e0004 */
[----:B---3--:R-:W-:Y:S01]  /*0100*/  IMAD.WIDE.U32 R6, R9, 0x4, R6 ;  /* 0x0000000409067825 */ /* 0x008fe200078e0006 */
[----:B----4-:R-:W-:Y:S05]  /*0110*/  STG.E desc[UR4][R4.64], R3 ;  /* 0x0000000304007986 */ /* 0x010fea000c101904 */
[----:B------:R-:W2:Y:S04]  /*0120*/  LDG.E R7, desc[UR4][R6.64] ;  /* 0x0000000406077981 */ /* 0x000ea8000c1e1900 */
[----:B--2---:R-:W-:Y:S01]  /*0130*/  STG.E desc[UR4][R4.64+0x4], R7 ;  /* 0x0000040704007986 */ /* 0x004fe2000c101904 */
[----:B------:R-:W-:Y:S05]  /*0140*/  EXIT ;  /* 0x000000000000794d */ /* 0x000fea0003800000 */
.L_x_0:
[----:B------:R-:W-:-:S00]  /*0150*/  BRA `(.L_x_0) ;  /* 0xfffffffc00fc7947 */ /* 0x000fc0000383ffff */
[----:B------:R-:W-:-:S00]  /*0160*/  NOP ;  /* 0x0000000000007918 */ /* 0x000fc00000000000 */
        /* <DEDUP_REMOVED lines=9> */
.L_x_1:


//--------------------- .nv.shared.reserved.0     --------------------------
	.section	.nv.shared.reserved.0,"aw",@nobits
	.weak		__nv_reservedSMEM_offset_0_alias
	.size		__nv_reservedSMEM_offset_0_alias, 0, 64
	.other		__nv_reservedSMEM_offset_0_alias,@"STO_CUDA_RESERVED_SHARED STV_DEFAULT"
__nv_reservedSMEM_offset_0_alias:
	.zero		0
	.zero		64


//--------------------- .nv.constant0._Z17interleave_kernelPKfS0_Pfi --------------------------
	.section	.nv.constant0._Z17interleave_kernelPKfS0_Pfi,"a",@progbits
	.sectionflags	@""
	.align	4
.nv.constant0._Z17interleave_kernelPKfS0_Pfi:
	.zero		924


//--------------------- SYMBOLS --------------------------

	.type		.nv.reservedSmem.offset0,@object
	.size		.nv.reservedSmem.offset0,0x4
